	.headerflags	@"EF_CUDA_TEXMODE_UNIFIED EF_CUDA_64BIT_ADDRESS EF_CUDA_ACCELERATORS EF_CUDA_SM90 EF_CUDA_VIRTUAL_SM(EF_CUDA_SM90)"
	.elftype	@"ET_EXEC"


//--------------------- .nv.info                  --------------------------
	.section	.nv.info,"",@"SHT_CUDA_INFO"
	.align	4


	//----- nvinfo : EIATTR_REGCOUNT
	.align		4
        /*0000*/ 	.byte	0x04, 0x2f
        /*0002*/ 	.short	(.L_1 - .L_0)
	.align		4
.L_0:
        /*0004*/ 	.word	index@(triton_per_fused_mean_23)
        /*0008*/ 	.word	0x0000000f


	//----- nvinfo : EIATTR_MIN_STACK_SIZE
	.align		4
.L_1:
        /*000c*/ 	.byte	0x04, 0x12
        /*000e*/ 	.short	(.L_3 - .L_2)
	.align		4
.L_2:
        /*0010*/ 	.word	index@(triton_per_fused_mean_23)
        /*0014*/ 	.word	0x00000000


	//----- nvinfo : EIATTR_FRAME_SIZE
	.align		4
.L_3:
        /*0018*/ 	.byte	0x04, 0x11
        /*001a*/ 	.short	(.L_5 - .L_4)
	.align		4
.L_4:
        /*001c*/ 	.word	index@(triton_per_fused_mean_23)
        /*0020*/ 	.word	0x00000000


	//----- nvinfo : EIATTR_MIN_STACK_SIZE
	.align		4
.L_5:
        /*0024*/ 	.byte	0x04, 0x12
        /*0026*/ 	.short	(.L_7 - .L_6)
	.align		4
.L_6:
        /*0028*/ 	.word	index@(triton_per_fused_mean_23)
        /*002c*/ 	.word	0x00000000
.L_7:


//--------------------- .nv.info.triton_per_fused_mean_23 --------------------------
	.section	.nv.info.triton_per_fused_mean_23,"",@"SHT_CUDA_INFO"
	.sectionflags	@""
	.align	4


	//----- nvinfo : EIATTR_CUDA_API_VERSION
	.align		4
        /*0000*/ 	.byte	0x04, 0x37
        /*0002*/ 	.short	(.L_9 - .L_8)
.L_8:
        /*0004*/ 	.word	0x0000007c


	//----- nvinfo : EIATTR_KPARAM_INFO
	.align		4
.L_9:
        /*0008*/ 	.byte	0x04, 0x17
        /*000a*/ 	.short	(.L_11 - .L_10)
.L_10:
        /*000c*/ 	.word	0x00000000
        /*0010*/ 	.short	0x0003
        /*0012*/ 	.short	0x0014
        /*0014*/ 	.byte	0x00, 0xf0, 0x11, 0x00


	//----- nvinfo : EIATTR_KPARAM_INFO
	.align		4
.L_11:
        /*0018*/ 	.byte	0x04, 0x17
        /*001a*/ 	.short	(.L_13 - .L_12)
.L_12:
        /*001c*/ 	.word	0x00000000
        /*0020*/ 	.short	0x0002
        /*0022*/ 	.short	0x0010
        /*0024*/ 	.byte	0x00, 0xf0, 0x11, 0x00


	//----- nvinfo : EIATTR_KPARAM_INFO
	.align		4
.L_13:
        /*0028*/ 	.byte	0x04, 0x17
        /*002a*/ 	.short	(.L_15 - .L_14)
.L_14:
        /*002c*/ 	.word	0x00000000
        /*0030*/ 	.short	0x0001
        /*0032*/ 	.short	0x0008
        /*0034*/ 	.byte	0x00, 0xf4, 0x21, 0x00


	//----- nvinfo : EIATTR_KPARAM_INFO
	.align		4
.L_15:
        /*0038*/ 	.byte	0x04, 0x17
        /*003a*/ 	.short	(.L_17 - .L_16)
.L_16:
        /*003c*/ 	.word	0x00000000
        /*0040*/ 	.short	0x0000
        /*0042*/ 	.short	0x0000
        /*0044*/ 	.byte	0x00, 0xf4, 0x21, 0x00


	//----- nvinfo : EIATTR_SPARSE_MMA_MASK
	.align		4
.L_17:
        /*0048*/ 	.byte	0x03, 0x50
        /*004a*/ 	.short	0x0000


	//----- nvinfo : EIATTR_MAXREG_COUNT
	.align		4
        /*004c*/ 	.byte	0x03, 0x1b
        /*004e*/ 	.short	0x00ff


	//----- nvinfo : EIATTR_COOP_GROUP_MASK_REGIDS
	.align		4
        /*0050*/ 	.byte	0x04, 0x29
        /*0052*/ 	.short	(.L_19 - .L_18)


	//   ....[0]....
.L_18:
        /*0054*/ 	.word	0xffffffff


	//   ....[1]....
        /*0058*/ 	.word	0xffffffff


	//   ....[2]....
        /*005c*/ 	.word	0xffffffff


	//   ....[3]....
        /*0060*/ 	.word	0xffffffff


	//----- nvinfo : EIATTR_COOP_GROUP_INSTR_OFFSETS
	.align		4
.L_19:
        /*0064*/ 	.byte	0x04, 0x28
        /*0066*/ 	.short	(.L_21 - .L_20)


	//   ....[0]....
.L_20:
        /*0068*/ 	.word	0x00000150


	//   ....[1]....
        /*006c*/ 	.word	0x00000180


	//   ....[2]....
        /*0070*/ 	.word	0x000001b0


	//   ....[3]....
        /*0074*/ 	.word	0x000001e0


	//----- nvinfo : EIATTR_EXIT_INSTR_OFFSETS
	.align		4
.L_21:
        /*0078*/ 	.byte	0x04, 0x1c
        /*007a*/ 	.short	(.L_23 - .L_22)


	//   ....[0]....
.L_22:
        /*007c*/ 	.word	0x00000200


	//   ....[1]....
        /*0080*/ 	.word	0x00000230


	//----- nvinfo : EIATTR_REQNTID
	.align		4
.L_23:
        /*0084*/ 	.byte	0x04, 0x10
        /*0086*/ 	.short	(.L_25 - .L_24)
.L_24:
        /*0088*/ 	.word	0x00000040
        /*008c*/ 	.word	0x00000001
        /*0090*/ 	.word	0x00000001


	//----- nvinfo : EIATTR_CBANK_PARAM_SIZE
	.align		4
.L_25:
        /*0094*/ 	.byte	0x03, 0x19
        /*0096*/ 	.short	0x0018


	//----- nvinfo : EIATTR_PARAM_CBANK
	.align		4
        /*0098*/ 	.byte	0x04, 0x0a
        /*009a*/ 	.short	(.L_27 - .L_26)
	.align		4
.L_26:
        /*009c*/ 	.word	index@(.nv.constant0.triton_per_fused_mean_23)
        /*00a0*/ 	.short	0x0210
        /*00a2*/ 	.short	0x0018


	//----- nvinfo : EIATTR_SW_WAR
	.align		4
.L_27:
        /*00a4*/ 	.byte	0x04, 0x36
        /*00a6*/ 	.short	(.L_29 - .L_28)
.L_28:
        /*00a8*/ 	.word	0x00000008
.L_29:


//--------------------- .nv.callgraph             --------------------------
	.section	.nv.callgraph,"",@"SHT_CUDA_CALLGRAPH"
	.align	4
	.sectionentsize	8
	.align		4
        /*0000*/ 	.word	0x00000000
	.align		4
        /*0004*/ 	.word	0xffffffff
	.align		4
        /*0008*/ 	.word	0x00000000
	.align		4
        /*000c*/ 	.word	0xfffffffe
	.align		4
        /*0010*/ 	.word	0x00000000
	.align		4
        /*0014*/ 	.word	0xfffffffd
	.align		4
        /*0018*/ 	.word	0x00000000
	.align		4
        /*001c*/ 	.word	0xfffffffc


//--------------------- .text.triton_per_fused_mean_23 --------------------------
	.section	.text.triton_per_fused_mean_23,"ax",@progbits
	.sectionflags	@"SHF_BARRIERS=1"
	.align	128
        .global         triton_per_fused_mean_23
        .type           triton_per_fused_mean_23,@function
        .size           triton_per_fused_mean_23,(.L_x_1 - triton_per_fused_mean_23)
        .other          triton_per_fused_mean_23,@"STO_CUDA_ENTRY STV_DEFAULT"
triton_per_fused_mean_23:
.text.triton_per_fused_mean_23:
[----:B------:R-:W0:Y:S02]  /*0000*/  LDC R1, c[0x0][0x28] ;  /* 0x00000a00ff017b82 */ /* 0x000e240000000800 */
[----:B------:R-:W1:Y:S01]  /*0010*/  S2R R3, SR_CTAID.X ;  /* 0x0000000000037919 */ /* 0x000e620000002500 */
[----:B------:R-:W-:Y:S01]  /*0020*/  HFMA2.MMA R2, -RZ, RZ, 0, 0 ;  /* 0x00000000ff027435 */ /* 0x000fe200000001ff */
[----:B------:R-:W2:Y:S01]  /*0030*/  LDC.64 R4, c[0x0][0x218] ;  /* 0x00008600ff047b82 */ /* 0x000ea20000000a00 */
[----:B------:R-:W-:Y:S01]  /*0040*/  ULDC.64 UR4, c[0x0][0x208] ;  /* 0x0000820000047ab9 */ /* 0x000fe20000000a00 */
[----:B------:R-:W3:Y:S07]  /*0050*/  S2R R12, SR_TID.X ;  /* 0x00000000000c7919 */ /* 0x000eee0000002100 */
[C---:B-1----:R-:W-:Y:S01]  /*0060*/  IMAD.HI R0, R3.reuse, -0x77777777, R2 ;  /* 0x8888888903007827 */ /* 0x042fe200078e0202 */
[----:B------:R-:W-:-:S04]  /*0070*/  ISETP.GE.AND P0, PT, R3, 0x3c0, PT ;  /* 0x000003c00300780c */ /* 0x000fc80003f06270 */
[----:B------:R-:W-:-:S04]  /*0080*/  SHF.R.U32.HI R7, RZ, 0x1f, R0 ;  /* 0x0000001fff077819 */ /* 0x000fc80000011600 */
[----:B------:R-:W-:Y:S02]  /*0090*/  LEA.HI.SX32 R7, R0, R7, 0x19 ;  /* 0x0000000700077211 */ /* 0x000fe400078fcaff */
[----:B---3--:R-:W-:-:S03]  /*00a0*/  LOP3.LUT R0, R12, 0xf, RZ, 0xc0, !PT ;  /* 0x0000000f0c007812 */ /* 0x008fc600078ec0ff */
[----:B------:R-:W-:-:S04]  /*00b0*/  IMAD R9, R7, -0xf0, R3 ;  /* 0xffffff1007097824 */ /* 0x000fc800078e0203 */
[----:B------:R-:W-:-:S04]  /*00c0*/  IMAD R0, R0, 0xf0, R9 ;  /* 0x000000f000007824 */ /* 0x000fc800078e0209 */
[----:B------:R-:W-:Y:S01]  /*00d0*/  IMAD R7, R7, 0xf00, R0 ;  /* 0x00000f0007077824 */ /* 0x000fe200078e0200 */
[----:B------:R-:W-:-:S03]  /*00e0*/  MOV R0, RZ ;  /* 0x000000ff00007202 */ /* 0x000fc60000000f00 */
[----:B--2---:R-:W-:-:S05]  /*00f0*/  IMAD.WIDE R4, R7, 0x4, R4 ;  /* 0x0000000407047825 */ /* 0x004fca00078e0204 */
[----:B------:R-:W2:Y:S01]  /*0100*/  @!P0 LDG.E R0, desc[UR4][R4.64] ;  /* 0x0000000404008981 */ /* 0x000ea2000c1e1900 */
[----:B------:R-:W-:Y:S01]  /*0110*/  BAR.SYNC.DEFER_BLOCKING 0x0 ;  /* 0x0000000000007b1d */ /* 0x000fe20000010000 */
[----:B--2---:R-:W-:-:S04]  /*0120*/  SEL R0, R0, RZ, !P0 ;  /* 0x000000ff00007207 */ /* 0x004fc80004000000 */
[----:B------:R-:W-:Y:S02]  /*0130*/  FSEL R0, R0, RZ, !P0 ;  /* 0x000000ff00007208 */ /* 0x000fe40004000000 */
[----:B------:R-:W-:-:S03]  /*0140*/  LOP3.LUT P0, RZ, R12, 0x3f, RZ, 0xc0, !PT ;  /* 0x0000003f0cff7812 */ /* 0x000fc6000780c0ff */
[----:B------:R-:W1:Y:S01]  /*0150*/  SHFL.BFLY PT, R7, R0, 0x8, 0x1f ;  /* 0x0d001f0000077f89 */ /* 0x000e6200000e0000 */
[----:B------:R-:W-:Y:S01]  /*0160*/  ISETP.LT.AND P0, PT, R3, 0x3c0, !P0 ;  /* 0x000003c00300780c */ /* 0x000fe20004701270 */
[----:B-1----:R-:W-:-:S05]  /*0170*/  FADD R8, R0, R7 ;  /* 0x0000000700087221 */ /* 0x002fca0000000000 */
[----:B------:R-:W1:Y:S02]  /*0180*/  SHFL.BFLY PT, R7, R8, 0x4, 0x1f ;  /* 0x0c801f0008077f89 */ /* 0x000e6400000e0000 */
[----:B-1----:R-:W-:Y:S02]  /*0190*/  FADD R9, R8, R7 ;  /* 0x0000000708097221 */ /* 0x002fe40000000000 */
[----:B------:R-:W1:Y:S03]  /*01a0*/  LDC.64 R6, c[0x0][0x210] ;  /* 0x00008400ff067b82 */ /* 0x000e660000000a00 */
[----:B------:R-:W2:Y:S02]  /*01b0*/  SHFL.BFLY PT, R2, R9, 0x2, 0x1f ;  /* 0x0c401f0009027f89 */ /* 0x000ea400000e0000 */
[----:B--2---:R-:W-:Y:S01]  /*01c0*/  FADD R10, R9, R2 ;  /* 0x00000002090a7221 */ /* 0x004fe20000000000 */
[----:B-1----:R-:W-:-:S04]  /*01d0*/  IMAD.WIDE R2, R3, 0x4, R6 ;  /* 0x0000000403027825 */ /* 0x002fc800078e0206 */
[----:B------:R-:W1:Y:S02]  /*01e0*/  SHFL.BFLY PT, R11, R10, 0x1, 0x1f ;  /* 0x0c201f000a0b7f89 */ /* 0x000e6400000e0000 */
[----:B-1----:R-:W-:Y:S01]  /*01f0*/  FADD R11, R10, R11 ;  /* 0x0000000b0a0b7221 */ /* 0x002fe20000000000 */
[----:B------:R-:W-:Y:S06]  /*0200*/  @!P0 EXIT ;  /* 0x000000000000894d */ /* 0x000fec0003800000 */
[----:B------:R-:W-:-:S05]  /*0210*/  FMUL R11, R11, 0.0625 ;  /* 0x3d8000000b0b7820 */ /* 0x000fca0000400000 */
[----:B------:R-:W-:Y:S01]  /*0220*/  STG.E desc[UR4][R2.64], R11 ;  /* 0x0000000b02007986 */ /* 0x000fe2000c101904 */
[----:B------:R-:W-:Y:S05]  /*0230*/  EXIT ;  /* 0x000000000000794d */ /* 0x000fea0003800000 */
.L_x_0:
[----:B------:R-:W-:-:S00]  /*0240*/  BRA `(.L_x_0) ;  /* 0xfffffffc00fc7947 */ /* 0x000fc0000383ffff */
[----:B------:R-:W-:-:S00]  /*0250*/  NOP ;  /* 0x0000000000007918 */ /* 0x000fc00000000000 */
        /* <DEDUP_REMOVED lines=10> */
.L_x_1:


//--------------------- .nv.constant0.triton_per_fused_mean_23 --------------------------
	.section	.nv.constant0.triton_per_fused_mean_23,"a",@progbits
	.sectionflags	@""
	.align	4
.nv.constant0.triton_per_fused_mean_23:
	.zero		552
